.version 2.0 
.target sm_20
.global .u32  gsrc;
.global .u64  gresult;

.entry main {
   .reg .u32 b;
   .reg .u64 a;

   ld.global.u32 b, [gsrc];
   mul.wide.u32 a, b, 45;
   st.global.u64 [gresult], a;
   
   exit;
}


// ===== COMPILED SASS (sm_100) =====

	.target	sm_100

	.elftype	@"ET_EXEC"


//--------------------- .note.nv.tkinfo           --------------------------
	.section	.note.nv.tkinfo,"",@"SHT_NOTE"
	.sectionflags	@"SHF_NOTE_NV_TKINFO"
	.tkinfo
        /*0018*/ 	.word	0x00000002
        /*0030*/ 	.string	""
        /*0030*/ 	.string	"ptxas"
        /*0030*/ 	.string	"Cuda compilation tools, release 13.0, V13.0.88"
        /*0030*/ 	.string	"Build cuda_13.0.r13.0/compiler.36424714_0"
        /*0030*/ 	.string	"-arch sm_100 "



//--------------------- .note.nv.cuinfo           --------------------------
	.section	.note.nv.cuinfo,"",@"SHT_NOTE"
	.sectionflags	@"SHF_NOTE_NV_CUINFO"
        /*0018*/ 	.short	0x0002
        /*001a*/ 	.short	0x0014
        /*001c*/ 	.short	0x0082
	.zero		2


//--------------------- .nv.info                  --------------------------
	.section	.nv.info,"",@"SHT_CUDA_INFO"
	.align	4


	//----- nvinfo : EIATTR_REGCOUNT
	.align		4
        /*0000*/ 	.byte	0x04, 0x2f
        /*0002*/ 	.short	(.L_3 - .L_2)
	.align		4
.L_2:
        /*0004*/ 	.word	index@(main)
        /*0008*/ 	.word	0x0000000a


	//----- nvinfo : EIATTR_FRAME_SIZE
	.align		4
.L_3:
        /*000c*/ 	.byte	0x04, 0x11
        /*000e*/ 	.short	(.L_5 - .L_4)
	.align		4
.L_4:
        /*0010*/ 	.word	index@(main)
        /*0014*/ 	.word	0x00000000


	//----- nvinfo : EIATTR_MIN_STACK_SIZE
	.align		4
.L_5:
        /*0018*/ 	.byte	0x04, 0x12
        /*001a*/ 	.short	(.L_7 - .L_6)
	.align		4
.L_6:
        /*001c*/ 	.word	index@(main)
        /*0020*/ 	.word	0x00000000
.L_7:


//--------------------- .nv.compat                --------------------------
	.section	.nv.compat,"",@"SHT_CUDA_COMPAT_INFO"
	.align	4
        /*0000*/ 	.byte	0x02, 0x09, 0x00, 0x00, 0x02, 0x02, 0x01, 0x00, 0x02, 0x05, 0x05, 0x00, 0x03, 0x07, 0x01, 0x01
        /*0010*/ 	.byte	0x02, 0x03, 0x00, 0x00, 0x02, 0x06, 0x01, 0x00, 0x04, 0x0b, 0x08, 0x00, 0x09, 0x00, 0x00, 0x00
        /*0020*/ 	.byte	0x00, 0x00, 0x00, 0x00


//--------------------- .nv.info.main             --------------------------
	.section	.nv.info.main,"",@"SHT_CUDA_INFO"
	.sectionflags	@""
	.align	4


	//----- nvinfo : EIATTR_CUDA_API_VERSION
	.align		4
        /*0000*/ 	.byte	0x04, 0x37
        /*0002*/ 	.short	(.L_9 - .L_8)
.L_8:
        /*0004*/ 	.word	0x00000082


	//----- nvinfo : EIATTR_SPARSE_MMA_MASK
	.align		4
.L_9:
        /*0008*/ 	.byte	0x03, 0x50
        /*000a*/ 	.short	0x0000


	//----- nvinfo : EIATTR_MAXREG_COUNT
	.align		4
        /*000c*/ 	.byte	0x03, 0x1b
        /*000e*/ 	.short	0x00ff


	//----- nvinfo : EIATTR_MERCURY_ISA_VERSION
	.align		4
        /*0010*/ 	.byte	0x03, 0x5f
        /*0012*/ 	.short	0x0101


	//----- nvinfo : EIATTR_VRC_CTA_INIT_COUNT
	.align		4
        /*0014*/ 	.byte	0x02, 0x4a
	.zero		1
	.zero		1


	//----- nvinfo : EIATTR_EXIT_INSTR_OFFSETS
	.align		4
        /*0018*/ 	.byte	0x04, 0x1c
        /*001a*/ 	.short	(.L_11 - .L_10)


	//   ....[0]....
.L_10:
        /*001c*/ 	.word	0x00000070


	//----- nvinfo : EIATTR_SW_WAR
	.align		4
.L_11:
        /*0020*/ 	.byte	0x04, 0x36
        /*0022*/ 	.short	(.L_13 - .L_12)
.L_12:
        /*0024*/ 	.word	0x00000008
.L_13:


//--------------------- .nv.callgraph             --------------------------
	.section	.nv.callgraph,"",@"SHT_CUDA_CALLGRAPH"
	.align	4
	.sectionentsize	8
	.align		4
        /*0000*/ 	.word	0x00000000
	.align		4
        /*0004*/ 	.word	0xffffffff
	.align		4
        /*0008*/ 	.word	0x00000000
	.align		4
        /*000c*/ 	.word	0xfffffffe
	.align		4
        /*0010*/ 	.word	0x00000000
	.align		4
        /*0014*/ 	.word	0xfffffffd
	.align		4
        /*0018*/ 	.word	0x00000000
	.align		4
        /*001c*/ 	.word	0xfffffffc


//--------------------- .nv.constant4             --------------------------
	.section	.nv.constant4,"a",@progbits
	.align	8
	.align		8
.nv.constant4:
        /*0000*/ 	.dword	gsrc
	.align		8
        /*0008*/ 	.dword	gresult


//--------------------- .text.main                --------------------------
	.section	.text.main,"ax",@progbits
	.align	128
.text.main:
        .type           main,@function
        .size           main,(.L_x_1 - main)
        .other          main,@"STO_CUDA_ENTRY STV_DEFAULT"
main:
[----:B------:R-:W-:Y:S08]  /*0000*/  LDC R1, c[0x0][0x37c] ;  /* 0x0000df00ff017b82 */ /* 0x000ff00000000800 */
[----:B------:R-:W0:Y:S01]  /*0010*/  LDC.64 R2, c[0x4][RZ] ;  /* 0x01000000ff027b82 */ /* 0x000e220000000a00 */
[----:B------:R-:W0:Y:S02]  /*0020*/  LDCU.64 UR4, c[0x0][0x358] ;  /* 0x00006b00ff0477ac */ /* 0x000e240008000a00 */
[----:B0-----:R-:W2:Y:S05]  /*0030*/  LDG.E R2, desc[UR4][R2.64] ;  /* 0x0000000402027981 */ /* 0x001eaa000c1e1900 */
[----:B------:R-:W0:Y:S01]  /*0040*/  LDC.64 R6, c[0x4][0x8] ;  /* 0x01000200ff067b82 */ /* 0x000e220000000a00 */
[----:B--2---:R-:W-:-:S05]  /*0050*/  IMAD.WIDE.U32 R4, R2, 0x2d, RZ ;  /* 0x0000002d02047825 */ /* 0x004fca00078e00ff */
[----:B0-----:R-:W-:Y:S01]  /*0060*/  STG.E.64 desc[UR4][R6.64], R4 ;  /* 0x0000000406007986 */ /* 0x001fe2000c101b04 */
[----:B------:R-:W-:Y:S05]  /*0070*/  EXIT ;  /* 0x000000000000794d */ /* 0x000fea0003800000 */
.L_x_0:
[----:B------:R-:W-:-:S00]  /*0080*/  BRA `(.L_x_0) ;  /* 0xfffffffc00fc7947 */ /* 0x000fc0000383ffff */
[----:B------:R-:W-:-:S00]  /*0090*/  NOP ;  /* 0x0000000000007918 */ /* 0x000fc00000000000 */
        /* <DEDUP_REMOVED lines=14> */
.L_x_1:


//--------------------- .nv.shared.reserved.0     --------------------------
	.section	.nv.shared.reserved.0,"aw",@nobits
	.weak		__nv_reservedSMEM_offset_0_alias
	.size		__nv_reservedSMEM_offset_0_alias, 0, 64
	.other		__nv_reservedSMEM_offset_0_alias,@"STO_CUDA_RESERVED_SHARED STV_DEFAULT"
__nv_reservedSMEM_offset_0_alias:
	.zero		0
	.zero		64


//--------------------- .nv.global                --------------------------
	.section	.nv.global,"aw",@nobits
	.align	8
.nv.global:
	.type		gresult,@object
	.size		gresult,(gsrc - gresult)
gresult:
	.zero		8
	.type		gsrc,@object
	.size		gsrc,(.L_0 - gsrc)
gsrc:
	.zero		4
.L_0:


//--------------------- .nv.constant0.main        --------------------------
	.section	.nv.constant0.main,"a",@progbits
	.sectionflags	@""
	.align	4
.nv.constant0.main:
	.zero		896


//--------------------- SYMBOLS --------------------------

	.type		.nv.reservedSmem.offset0,@object
	.size		.nv.reservedSmem.offset0,0x4
